//
// Generated by NVIDIA NVVM Compiler
//
// Compiler Build ID: CL-36424714
// Cuda compilation tools, release 13.0, V13.0.88
// Based on NVVM 20.0.0
//

.version 9.0
.target sm_100
.address_size 64

	// .globl	_Z10atomic_redPKfPf

.visible .entry _Z10atomic_redPKfPf(
	.param .u64 .ptr .align 1 _Z10atomic_redPKfPf_param_0,
	.param .u64 .ptr .align 1 _Z10atomic_redPKfPf_param_1
)
{
	.reg .pred 	%p<2>;
	.reg .b32 	%r<5>;
	.reg .b32 	%f<3>;
	.reg .b64 	%rd<7>;

	ld.param.u64 	%rd1, [_Z10atomic_redPKfPf_param_0];
	ld.param.u64 	%rd2, [_Z10atomic_redPKfPf_param_1];
	mov.u32 	%r2, %tid.x;
	mov.u32 	%r3, %ntid.x;
	mov.u32 	%r4, %ctaid.x;
	mad.lo.s32 	%r1, %r3, %r4, %r2;
	setp.gt.u32 	%p1, %r1, 34603007;
	@%p1 bra 	$L__BB0_2;
	cvta.to.global.u64 	%rd3, %rd1;
	cvta.to.global.u64 	%rd4, %rd2;
	mul.wide.u32 	%rd5, %r1, 4;
	add.s64 	%rd6, %rd3, %rd5;
	ld.global.f32 	%f1, [%rd6];
	atom.global.add.f32 	%f2, [%rd4], %f1;
$L__BB0_2:
	ret;

}


// ===== COMPILED SASS (sm_100) =====

	.target	sm_100

	.elftype	@"ET_EXEC"


//--------------------- .note.nv.tkinfo           --------------------------
	.section	.note.nv.tkinfo,"",@"SHT_NOTE"
	.sectionflags	@"SHF_NOTE_NV_TKINFO"
	.tkinfo
        /*0018*/ 	.word	0x00000002
        /*0030*/ 	.string	""
        /*0030*/ 	.string	"ptxas"
        /*0030*/ 	.string	"Cuda compilation tools, release 13.0, V13.0.88"
        /*0030*/ 	.string	"Build cuda_13.0.r13.0/compiler.36424714_0"
        /*0030*/ 	.string	"-arch sm_100 -m 64 "



//--------------------- .note.nv.cuinfo           --------------------------
	.section	.note.nv.cuinfo,"",@"SHT_NOTE"
	.sectionflags	@"SHF_NOTE_NV_CUINFO"
        /*0018*/ 	.short	0x0002
        /*001a*/ 	.short	0x0064
        /*001c*/ 	.short	0x0082
	.zero		2


//--------------------- .nv.info                  --------------------------
	.section	.nv.info,"",@"SHT_CUDA_INFO"
	.align	4


	//----- nvinfo : EIATTR_REGCOUNT
	.align		4
        /*0000*/ 	.byte	0x04, 0x2f
        /*0002*/ 	.short	(.L_1 - .L_0)
	.align		4
.L_0:
        /*0004*/ 	.word	index@(_Z10atomic_redPKfPf)
        /*0008*/ 	.word	0x00000008


	//----- nvinfo : EIATTR_FRAME_SIZE
	.align		4
.L_1:
        /*000c*/ 	.byte	0x04, 0x11
        /*000e*/ 	.short	(.L_3 - .L_2)
	.align		4
.L_2:
        /*0010*/ 	.word	index@(_Z10atomic_redPKfPf)
        /*0014*/ 	.word	0x00000000


	//----- nvinfo : EIATTR_MIN_STACK_SIZE
	.align		4
.L_3:
        /*0018*/ 	.byte	0x04, 0x12
        /*001a*/ 	.short	(.L_5 - .L_4)
	.align		4
.L_4:
        /*001c*/ 	.word	index@(_Z10atomic_redPKfPf)
        /*0020*/ 	.word	0x00000000
.L_5:


//--------------------- .nv.compat                --------------------------
	.section	.nv.compat,"",@"SHT_CUDA_COMPAT_INFO"
	.align	4
        /*0000*/ 	.byte	0x02, 0x09, 0x00, 0x00, 0x02, 0x02, 0x01, 0x00, 0x02, 0x05, 0x05, 0x00, 0x03, 0x07, 0x01, 0x01
        /*0010*/ 	.byte	0x02, 0x03, 0x00, 0x00, 0x02, 0x06, 0x01, 0x00, 0x04, 0x0b, 0x08, 0x00, 0x09, 0x00, 0x00, 0x00
        /*0020*/ 	.byte	0x00, 0x00, 0x00, 0x00


//--------------------- .nv.info._Z10atomic_redPKfPf --------------------------
	.section	.nv.info._Z10atomic_redPKfPf,"",@"SHT_CUDA_INFO"
	.sectionflags	@""
	.align	4


	//----- nvinfo : EIATTR_CUDA_API_VERSION
	.align		4
        /*0000*/ 	.byte	0x04, 0x37
        /*0002*/ 	.short	(.L_7 - .L_6)
.L_6:
        /*0004*/ 	.word	0x00000082


	//----- nvinfo : EIATTR_KPARAM_INFO
	.align		4
.L_7:
        /*0008*/ 	.byte	0x04, 0x17
        /*000a*/ 	.short	(.L_9 - .L_8)
.L_8:
        /*000c*/ 	.word	0x00000000
        /*0010*/ 	.short	0x0001
        /*0012*/ 	.short	0x0008
        /*0014*/ 	.byte	0x00, 0xf5, 0x21, 0x00


	//----- nvinfo : EIATTR_KPARAM_INFO
	.align		4
.L_9:
        /*0018*/ 	.byte	0x04, 0x17
        /*001a*/ 	.short	(.L_11 - .L_10)
.L_10:
        /*001c*/ 	.word	0x00000000
        /*0020*/ 	.short	0x0000
        /*0022*/ 	.short	0x0000
        /*0024*/ 	.byte	0x00, 0xf5, 0x21, 0x00


	//----- nvinfo : EIATTR_SPARSE_MMA_MASK
	.align		4
.L_11:
        /*0028*/ 	.byte	0x03, 0x50
        /*002a*/ 	.short	0x0000


	//----- nvinfo : EIATTR_MAXREG_COUNT
	.align		4
        /*002c*/ 	.byte	0x03, 0x1b
        /*002e*/ 	.short	0x00ff


	//----- nvinfo : EIATTR_MERCURY_ISA_VERSION
	.align		4
        /*0030*/ 	.byte	0x03, 0x5f
        /*0032*/ 	.short	0x0101


	//----- nvinfo : EIATTR_VRC_CTA_INIT_COUNT
	.align		4
        /*0034*/ 	.byte	0x02, 0x4a
	.zero		1
	.zero		1


	//----- nvinfo : EIATTR_EXIT_INSTR_OFFSETS
	.align		4
        /*0038*/ 	.byte	0x04, 0x1c
        /*003a*/ 	.short	(.L_13 - .L_12)


	//   ....[0]....
.L_12:
        /*003c*/ 	.word	0x00000060


	//   ....[1]....
        /*0040*/ 	.word	0x000000d0


	//----- nvinfo : EIATTR_CBANK_PARAM_SIZE
	.align		4
.L_13:
        /*0044*/ 	.byte	0x03, 0x19
        /*0046*/ 	.short	0x0010


	//----- nvinfo : EIATTR_PARAM_CBANK
	.align		4
        /*0048*/ 	.byte	0x04, 0x0a
        /*004a*/ 	.short	(.L_15 - .L_14)
	.align		4
.L_14:
        /*004c*/ 	.word	index@(.nv.constant0._Z10atomic_redPKfPf)
        /*0050*/ 	.short	0x0380
        /*0052*/ 	.short	0x0010


	//----- nvinfo : EIATTR_SW_WAR
	.align		4
.L_15:
        /*0054*/ 	.byte	0x04, 0x36
        /*0056*/ 	.short	(.L_17 - .L_16)
.L_16:
        /*0058*/ 	.word	0x00000008
.L_17:


//--------------------- .nv.callgraph             --------------------------
	.section	.nv.callgraph,"",@"SHT_CUDA_CALLGRAPH"
	.align	4
	.sectionentsize	8
	.align		4
        /*0000*/ 	.word	0x00000000
	.align		4
        /*0004*/ 	.word	0xffffffff
	.align		4
        /*0008*/ 	.word	0x00000000
	.align		4
        /*000c*/ 	.word	0xfffffffe
	.align		4
        /*0010*/ 	.word	0x00000000
	.align		4
        /*0014*/ 	.word	0xfffffffd
	.align		4
        /*0018*/ 	.word	0x00000000
	.align		4
        /*001c*/ 	.word	0xfffffffc


//--------------------- .text._Z10atomic_redPKfPf --------------------------
	.section	.text._Z10atomic_redPKfPf,"ax",@progbits
	.align	128
        .global         _Z10atomic_redPKfPf
        .type           _Z10atomic_redPKfPf,@function
        .size           _Z10atomic_redPKfPf,(.L_x_1 - _Z10atomic_redPKfPf)
        .other          _Z10atomic_redPKfPf,@"STO_CUDA_ENTRY STV_DEFAULT"
_Z10atomic_redPKfPf:
.text._Z10atomic_redPKfPf:
[----:B------:R-:W-:Y:S01]  /*0000*/  LDC R1, c[0x0][0x37c] ;  /* 0x0000df00ff017b82 */ /* 0x000fe20000000800 */
[----:B------:R-:W0:Y:S01]  /*0010*/  S2R R5, SR_TID.X ;  /* 0x0000000000057919 */ /* 0x000e220000002100 */
[----:B------:R-:W0:Y:S01]  /*0020*/  LDCU UR4, c[0x0][0x360] ;  /* 0x00006c00ff0477ac */ /* 0x000e220008000800 */
[----:B------:R-:W0:Y:S02]  /*0030*/  S2R R0, SR_CTAID.X ;  /* 0x0000000000007919 */ /* 0x000e240000002500 */
[----:B0-----:R-:W-:-:S05]  /*0040*/  IMAD R5, R0, UR4, R5 ;  /* 0x0000000400057c24 */ /* 0x001fca000f8e0205 */
[----:B------:R-:W-:-:S13]  /*0050*/  ISETP.GT.U32.AND P0, PT, R5, 0x20fffff, PT ;  /* 0x020fffff0500780c */ /* 0x000fda0003f04070 */
[----:B------:R-:W-:Y:S05]  /*0060*/  @P0 EXIT ;  /* 0x000000000000094d */ /* 0x000fea0003800000 */
[----:B------:R-:W0:Y:S01]  /*0070*/  LDC.64 R2, c[0x0][0x380] ;  /* 0x0000e000ff027b82 */ /* 0x000e220000000a00 */
[----:B------:R-:W1:Y:S01]  /*0080*/  LDCU.64 UR4, c[0x0][0x358] ;  /* 0x00006b00ff0477ac */ /* 0x000e620008000a00 */
[----:B0-----:R-:W-:-:S06]  /*0090*/  IMAD.WIDE.U32 R2, R5, 0x4, R2 ;  /* 0x0000000405027825 */ /* 0x001fcc00078e0002 */
[----:B-1----:R-:W2:Y:S01]  /*00a0*/  LDG.E R3, desc[UR4][R2.64] ;  /* 0x0000000402037981 */ /* 0x002ea2000c1e1900 */
[----:B------:R-:W2:Y:S03]  /*00b0*/  LDC.64 R4, c[0x0][0x388] ;  /* 0x0000e200ff047b82 */ /* 0x000ea60000000a00 */
[----:B--2---:R-:W-:Y:S01]  /*00c0*/  REDG.E.ADD.F32.FTZ.RN.STRONG.GPU desc[UR4][R4.64], R3 ;  /* 0x00000003040079a6 */ /* 0x004fe2000c12f304 */
[----:B------:R-:W-:Y:S05]  /*00d0*/  EXIT ;  /* 0x000000000000794d */ /* 0x000fea0003800000 */
.L_x_0:
[----:B------:R-:W-:-:S00]  /*00e0*/  BRA `(.L_x_0) ;  /* 0xfffffffc00fc7947 */ /* 0x000fc0000383ffff */
[----:B------:R-:W-:-:S00]  /*00f0*/  NOP ;  /* 0x0000000000007918 */ /* 0x000fc00000000000 */
        /* <DEDUP_REMOVED lines=8> */
.L_x_1:


//--------------------- .nv.shared.reserved.0     --------------------------
	.section	.nv.shared.reserved.0,"aw",@nobits
	.weak		__nv_reservedSMEM_offset_0_alias
	.size		__nv_reservedSMEM_offset_0_alias, 0, 64
	.other		__nv_reservedSMEM_offset_0_alias,@"STO_CUDA_RESERVED_SHARED STV_DEFAULT"
__nv_reservedSMEM_offset_0_alias:
	.zero		0
	.zero		64


//--------------------- .nv.constant0._Z10atomic_redPKfPf --------------------------
	.section	.nv.constant0._Z10atomic_redPKfPf,"a",@progbits
	.sectionflags	@""
	.align	4
.nv.constant0._Z10atomic_redPKfPf:
	.zero		912


//--------------------- SYMBOLS --------------------------

	.type		.nv.reservedSmem.offset0,@object
	.size		.nv.reservedSmem.offset0,0x4
